	.headerflags	@"EF_CUDA_TEXMODE_UNIFIED EF_CUDA_64BIT_ADDRESS EF_CUDA_ACCELERATORS EF_CUDA_SM90 EF_CUDA_VIRTUAL_SM(EF_CUDA_SM90)"
	.elftype	@"ET_EXEC"


//--------------------- .nv.info                  --------------------------
	.section	.nv.info,"",@"SHT_CUDA_INFO"
	.align	4


	//----- nvinfo : EIATTR_REGCOUNT
	.align		4
        /*0000*/ 	.byte	0x04, 0x2f
        /*0002*/ 	.short	(.L_3 - .L_2)
	.align		4
.L_2:
        /*0004*/ 	.word	index@(triton_per_fused__weight_norm_interface_4)
        /*0008*/ 	.word	0x00000015


	//----- nvinfo : EIATTR_MIN_STACK_SIZE
	.align		4
.L_3:
        /*000c*/ 	.byte	0x04, 0x12
        /*000e*/ 	.short	(.L_5 - .L_4)
	.align		4
.L_4:
        /*0010*/ 	.word	index@(triton_per_fused__weight_norm_interface_4)
        /*0014*/ 	.word	0x00000000


	//----- nvinfo : EIATTR_FRAME_SIZE
	.align		4
.L_5:
        /*0018*/ 	.byte	0x04, 0x11
        /*001a*/ 	.short	(.L_7 - .L_6)
	.align		4
.L_6:
        /*001c*/ 	.word	index@(triton_per_fused__weight_norm_interface_4)
        /*0020*/ 	.word	0x00000000


	//----- nvinfo : EIATTR_MIN_STACK_SIZE
	.align		4
.L_7:
        /*0024*/ 	.byte	0x04, 0x12
        /*0026*/ 	.short	(.L_9 - .L_8)
	.align		4
.L_8:
        /*0028*/ 	.word	index@(triton_per_fused__weight_norm_interface_4)
        /*002c*/ 	.word	0x00000000
.L_9:


//--------------------- .nv.info.triton_per_fused__weight_norm_interface_4 --------------------------
	.section	.nv.info.triton_per_fused__weight_norm_interface_4,"",@"SHT_CUDA_INFO"
	.sectionflags	@""
	.align	4


	//----- nvinfo : EIATTR_CUDA_API_VERSION
	.align		4
        /*0000*/ 	.byte	0x04, 0x37
        /*0002*/ 	.short	(.L_11 - .L_10)
.L_10:
        /*0004*/ 	.word	0x0000007c


	//----- nvinfo : EIATTR_KPARAM_INFO
	.align		4
.L_11:
        /*0008*/ 	.byte	0x04, 0x17
        /*000a*/ 	.short	(.L_13 - .L_12)
.L_12:
        /*000c*/ 	.word	0x00000000
        /*0010*/ 	.short	0x0005
        /*0012*/ 	.short	0x0024
        /*0014*/ 	.byte	0x00, 0xf0, 0x11, 0x00


	//----- nvinfo : EIATTR_KPARAM_INFO
	.align		4
.L_13:
        /*0018*/ 	.byte	0x04, 0x17
        /*001a*/ 	.short	(.L_15 - .L_14)
.L_14:
        /*001c*/ 	.word	0x00000000
        /*0020*/ 	.short	0x0004
        /*0022*/ 	.short	0x0020
        /*0024*/ 	.byte	0x00, 0xf0, 0x11, 0x00


	//----- nvinfo : EIATTR_KPARAM_INFO
	.align		4
.L_15:
        /*0028*/ 	.byte	0x04, 0x17
        /*002a*/ 	.short	(.L_17 - .L_16)
.L_16:
        /*002c*/ 	.word	0x00000000
        /*0030*/ 	.short	0x0003
        /*0032*/ 	.short	0x0018
        /*0034*/ 	.byte	0x00, 0xf4, 0x21, 0x00


	//----- nvinfo : EIATTR_KPARAM_INFO
	.align		4
.L_17:
        /*0038*/ 	.byte	0x04, 0x17
        /*003a*/ 	.short	(.L_19 - .L_18)
.L_18:
        /*003c*/ 	.word	0x00000000
        /*0040*/ 	.short	0x0002
        /*0042*/ 	.short	0x0010
        /*0044*/ 	.byte	0x00, 0xf4, 0x21, 0x00


	//----- nvinfo : EIATTR_KPARAM_INFO
	.align		4
.L_19:
        /*0048*/ 	.byte	0x04, 0x17
        /*004a*/ 	.short	(.L_21 - .L_20)
.L_20:
        /*004c*/ 	.word	0x00000000
        /*0050*/ 	.short	0x0001
        /*0052*/ 	.short	0x0008
        /*0054*/ 	.byte	0x00, 0xf4, 0x21, 0x00


	//----- nvinfo : EIATTR_KPARAM_INFO
	.align		4
.L_21:
        /*0058*/ 	.byte	0x04, 0x17
        /*005a*/ 	.short	(.L_23 - .L_22)
.L_22:
        /*005c*/ 	.word	0x00000000
        /*0060*/ 	.short	0x0000
        /*0062*/ 	.short	0x0000
        /*0064*/ 	.byte	0x00, 0xf4, 0x21, 0x00


	//----- nvinfo : EIATTR_SPARSE_MMA_MASK
	.align		4
.L_23:
        /*0068*/ 	.byte	0x03, 0x50
        /*006a*/ 	.short	0x0000


	//----- nvinfo : EIATTR_MAXREG_COUNT
	.align		4
        /*006c*/ 	.byte	0x03, 0x1b
        /*006e*/ 	.short	0x00ff


	//----- nvinfo : EIATTR_COOP_GROUP_MASK_REGIDS
	.align		4
        /*0070*/ 	.byte	0x04, 0x29
        /*0072*/ 	.short	(.L_25 - .L_24)


	//   ....[0]....
.L_24:
        /*0074*/ 	.word	0xffffffff


	//   ....[1]....
        /*0078*/ 	.word	0xffffffff


	//   ....[2]....
        /*007c*/ 	.word	0xffffffff


	//   ....[3]....
        /*0080*/ 	.word	0xffffffff


	//   ....[4]....
        /*0084*/ 	.word	0xffffffff


	//   ....[5]....
        /*0088*/ 	.word	0xffffffff


	//----- nvinfo : EIATTR_COOP_GROUP_INSTR_OFFSETS
	.align		4
.L_25:
        /*008c*/ 	.byte	0x04, 0x28
        /*008e*/ 	.short	(.L_27 - .L_26)


	//   ....[0]....
.L_26:
        /*0090*/ 	.word	0x00000200


	//   ....[1]....
        /*0094*/ 	.word	0x00000240


	//   ....[2]....
        /*0098*/ 	.word	0x00000260


	//   ....[3]....
        /*009c*/ 	.word	0x00000290


	//   ....[4]....
        /*00a0*/ 	.word	0x000002b0


	//   ....[5]....
        /*00a4*/ 	.word	0x00000330


	//----- nvinfo : EIATTR_EXIT_INSTR_OFFSETS
	.align		4
.L_27:
        /*00a8*/ 	.byte	0x04, 0x1c
        /*00aa*/ 	.short	(.L_29 - .L_28)


	//   ....[0]....
.L_28:
        /*00ac*/ 	.word	0x000004d0


	//   ....[1]....
        /*00b0*/ 	.word	0x000004f0


	//----- nvinfo : EIATTR_REQNTID
	.align		4
.L_29:
        /*00b4*/ 	.byte	0x04, 0x10
        /*00b6*/ 	.short	(.L_31 - .L_30)
.L_30:
        /*00b8*/ 	.word	0x00000040
        /*00bc*/ 	.word	0x00000001
        /*00c0*/ 	.word	0x00000001


	//----- nvinfo : EIATTR_CBANK_PARAM_SIZE
	.align		4
.L_31:
        /*00c4*/ 	.byte	0x03, 0x19
        /*00c6*/ 	.short	0x0028


	//----- nvinfo : EIATTR_PARAM_CBANK
	.align		4
        /*00c8*/ 	.byte	0x04, 0x0a
        /*00ca*/ 	.short	(.L_33 - .L_32)
	.align		4
.L_32:
        /*00cc*/ 	.word	index@(.nv.constant0.triton_per_fused__weight_norm_interface_4)
        /*00d0*/ 	.short	0x0210
        /*00d2*/ 	.short	0x0028


	//----- nvinfo : EIATTR_SW_WAR
	.align		4
.L_33:
        /*00d4*/ 	.byte	0x04, 0x36
        /*00d6*/ 	.short	(.L_35 - .L_34)
.L_34:
        /*00d8*/ 	.word	0x00000008
.L_35:


//--------------------- .nv.callgraph             --------------------------
	.section	.nv.callgraph,"",@"SHT_CUDA_CALLGRAPH"
	.align	4
	.sectionentsize	8
	.align		4
        /*0000*/ 	.word	0x00000000
	.align		4
        /*0004*/ 	.word	0xffffffff
	.align		4
        /*0008*/ 	.word	0x00000000
	.align		4
        /*000c*/ 	.word	0xfffffffe
	.align		4
        /*0010*/ 	.word	0x00000000
	.align		4
        /*0014*/ 	.word	0xfffffffd
	.align		4
        /*0018*/ 	.word	0x00000000
	.align		4
        /*001c*/ 	.word	0xfffffffc


//--------------------- .nv.constant4             --------------------------
	.section	.nv.constant4,"a",@progbits
	.align	8
	.align		8
.nv.constant4:
        /*0000*/ 	.dword	_$_str
	.align		8
        /*0008*/ 	.dword	_$_str_$_2


//--------------------- .text.triton_per_fused__weight_norm_interface_4 --------------------------
	.section	.text.triton_per_fused__weight_norm_interface_4,"ax",@progbits
	.sectionflags	@"SHF_BARRIERS=1"
	.align	128
        .global         triton_per_fused__weight_norm_interface_4
        .type           triton_per_fused__weight_norm_interface_4,@function
        .size           triton_per_fused__weight_norm_interface_4,(.L_x_1 - triton_per_fused__weight_norm_interface_4)
        .other          triton_per_fused__weight_norm_interface_4,@"STO_CUDA_ENTRY STV_DEFAULT"
triton_per_fused__weight_norm_interface_4:
.text.triton_per_fused__weight_norm_interface_4:
[----:B------:R-:W0:Y:S02]  /*0000*/  LDC R1, c[0x0][0x28] ;  /* 0x00000a00ff017b82 */ /* 0x000e240000000800 */
[----:B------:R-:W1:Y:S01]  /*0010*/  S2R R14, SR_TID.X ;  /* 0x00000000000e7919 */ /* 0x000e620000002100 */
[----:B------:R-:W2:Y:S01]  /*0020*/  LDC.64 R12, c[0x0][0x218] ;  /* 0x00008600ff0c7b82 */ /* 0x000ea20000000a00 */
[----:B------:R-:W-:Y:S02]  /*0030*/  CS2R R4, SRZ ;  /* 0x0000000000047805 */ /* 0x000fe4000001ff00 */
[----:B------:R-:W-:Y:S01]  /*0040*/  CS2R R6, SRZ ;  /* 0x0000000000067805 */ /* 0x000fe2000001ff00 */
[----:B------:R-:W3:Y:S01]  /*0050*/  S2R R9, SR_CTAID.X ;  /* 0x0000000000097919 */ /* 0x000ee20000002500 */
[----:B------:R-:W-:-:S03]  /*0060*/  ULDC.64 UR6, c[0x0][0x208] ;  /* 0x0000820000067ab9 */ /* 0x000fc60000000a00 */
[----:B------:R-:W4:Y:S01]  /*0070*/  LDC.64 R2, c[0x0][0x220] ;  /* 0x00008800ff027b82 */ /* 0x000f220000000a00 */
[----:B-1----:R-:W-:Y:S02]  /*0080*/  SHF.L.U32 R8, R14, 0x2, RZ ;  /* 0x000000020e087819 */ /* 0x002fe400000006ff */
[----:B---3--:R-:W-:Y:S02]  /*0090*/  ISETP.GE.AND P0, PT, R9, 0x100, PT ;  /* 0x000001000900780c */ /* 0x008fe40003f06270 */
[----:B------:R-:W-:-:S04]  /*00a0*/  LOP3.LUT R0, R8, 0xfc, RZ, 0xc0, !PT ;  /* 0x000000fc08007812 */ /* 0x000fc800078ec0ff */
[----:B------:R-:W-:Y:S01]  /*00b0*/  ISETP.LT.U32.AND P1, PT, R0, 0xa4, !P0 ;  /* 0x000000a40000780c */ /* 0x000fe20004721070 */
[----:B------:R-:W-:-:S04]  /*00c0*/  IMAD R0, R9, 0xa4, R0 ;  /* 0x000000a409007824 */ /* 0x000fc800078e0200 */
[----:B--2---:R-:W-:-:S08]  /*00d0*/  IMAD.WIDE R12, R0, 0x4, R12 ;  /* 0x00000004000c7825 */ /* 0x004fd000078e020c */
[----:B------:R-:W2:Y:S01]  /*00e0*/  @P1 LDG.E.128 R4, desc[UR6][R12.64] ;  /* 0x000000060c041981 */ /* 0x000ea2000c1e1d00 */
[----:B----4-:R-:W-:Y:S01]  /*00f0*/  IMAD.WIDE R2, R9, 0x4, R2 ;  /* 0x0000000409027825 */ /* 0x010fe200078e0202 */
[----:B------:R-:W1:Y:S01]  /*0100*/  S2UR UR5, SR_CgaCtaId ;  /* 0x00000000000579c3 */ /* 0x000e620000008800 */
[----:B------:R-:W-:Y:S01]  /*0110*/  UMOV UR4, 0x400 ;  /* 0x0000040000047882 */ /* 0x000fe20000000000 */
[----:B------:R-:W-:Y:S01]  /*0120*/  ISETP.GE.AND P2, PT, R14, 0x2, PT ;  /* 0x000000020e00780c */ /* 0x000fe20003f46270 */
[----:B-1----:R-:W-:Y:S01]  /*0130*/  UPRMT UR4, UR5, 0x654, UR4 ;  /* 0x0000065405047896 */ /* 0x002fe20008000004 */
[----:B--2---:R-:W-:Y:S02]  /*0140*/  SEL R5, R5, RZ, P1 ;  /* 0x000000ff05057207 */ /* 0x004fe40000800000 */
[----:B------:R-:W-:Y:S02]  /*0150*/  SEL R4, R4, RZ, P1 ;  /* 0x000000ff04047207 */ /* 0x000fe40000800000 */
[----:B------:R-:W-:Y:S01]  /*0160*/  SEL R6, R6, RZ, P1 ;  /* 0x000000ff06067207 */ /* 0x000fe20000800000 */
[----:B------:R-:W-:Y:S01]  /*0170*/  FMUL R11, R5, R5 ;  /* 0x00000005050b7220 */ /* 0x000fe20000400000 */
[----:B------:R-:W-:-:S03]  /*0180*/  SEL R7, R7, RZ, P1 ;  /* 0x000000ff07077207 */ /* 0x000fc60000800000 */
[----:B------:R-:W-:-:S04]  /*0190*/  FFMA R11, R4, R4, R11 ;  /* 0x00000004040b7223 */ /* 0x000fc8000000000b */
[----:B------:R-:W-:Y:S01]  /*01a0*/  FFMA R16, R6, R6, R11 ;  /* 0x0000000606107223 */ /* 0x000fe2000000000b */
[----:B------:R-:W-:-:S03]  /*01b0*/  HFMA2.MMA R11, -RZ, RZ, 0, 0 ;  /* 0x00000000ff0b7435 */ /* 0x000fc600000001ff */
[----:B------:R-:W-:-:S05]  /*01c0*/  FFMA R16, R7, R7, R16 ;  /* 0x0000000707107223 */ /* 0x000fca0000000010 */
[----:B------:R-:W-:Y:S02]  /*01d0*/  FSEL R16, R16, RZ, P1 ;  /* 0x000000ff10107208 */ /* 0x000fe40000800000 */
[----:B------:R1:W2:Y:S01]  /*01e0*/  @!P0 LDG.E.EL R11, desc[UR6][R2.64] ;  /* 0x00000006020b8981 */ /* 0x0002a2000c2e1900 */
[----:B------:R-:W-:-:S03]  /*01f0*/  LOP3.LUT P0, RZ, R14, 0x1f, RZ, 0xc0, !PT ;  /* 0x0000001f0eff7812 */ /* 0x000fc6000780c0ff */
[----:B------:R-:W3:Y:S01]  /*0200*/  SHFL.BFLY PT, R13, R16, 0x10, 0x1f ;  /* 0x0e001f00100d7f89 */ /* 0x000ee200000e0000 */
[----:B-1----:R-:W-:-:S04]  /*0210*/  SHF.R.U32.HI R2, RZ, 0x3, R14 ;  /* 0x00000003ff027819 */ /* 0x002fc8000001160e */
[----:B------:R-:W-:Y:S01]  /*0220*/  LOP3.LUT R2, R2, 0x4, RZ, 0xc0, !PT ;  /* 0x0000000402027812 */ /* 0x000fe200078ec0ff */
[----:B---3--:R-:W-:-:S05]  /*0230*/  FADD R13, R16, R13 ;  /* 0x0000000d100d7221 */ /* 0x008fca0000000000 */
[----:B------:R-:W1:Y:S02]  /*0240*/  SHFL.BFLY PT, R12, R13, 0x8, 0x1f ;  /* 0x0d001f000d0c7f89 */ /* 0x000e6400000e0000 */
[----:B-1----:R-:W-:-:S05]  /*0250*/  FADD R12, R13, R12 ;  /* 0x0000000c0d0c7221 */ /* 0x002fca0000000000 */
[----:B------:R-:W1:Y:S02]  /*0260*/  SHFL.BFLY PT, R15, R12, 0x4, 0x1f ;  /* 0x0c801f000c0f7f89 */ /* 0x000e6400000e0000 */
[----:B-1----:R-:W-:Y:S01]  /*0270*/  FADD R15, R12, R15 ;  /* 0x0000000f0c0f7221 */ /* 0x002fe20000000000 */
[----:B------:R-:W-:-:S04]  /*0280*/  LOP3.LUT R12, R14, 0x1, RZ, 0xc0, !PT ;  /* 0x000000010e0c7812 */ /* 0x000fc800078ec0ff */
[----:B------:R-:W1:Y:S02]  /*0290*/  SHFL.BFLY PT, R18, R15, 0x2, 0x1f ;  /* 0x0c401f000f127f89 */ /* 0x000e6400000e0000 */
[----:B-1----:R-:W-:-:S05]  /*02a0*/  FADD R18, R15, R18 ;  /* 0x000000120f127221 */ /* 0x002fca0000000000 */
[----:B------:R-:W1:Y:S02]  /*02b0*/  SHFL.BFLY PT, R17, R18, 0x1, 0x1f ;  /* 0x0c201f0012117f89 */ /* 0x000e6400000e0000 */
[----:B-1----:R-:W-:-:S05]  /*02c0*/  FADD R17, R18, R17 ;  /* 0x0000001112117221 */ /* 0x002fca0000000000 */
[----:B------:R-:W-:Y:S01]  /*02d0*/  @!P0 STS [R2+UR4], R17 ;  /* 0x0000001102008988 */ /* 0x000fe20008000804 */
[----:B------:R-:W-:Y:S01]  /*02e0*/  BAR.SYNC.DEFER_BLOCKING 0x0 ;  /* 0x0000000000007b1d */ /* 0x000fe20000010000 */
[----:B------:R-:W-:-:S04]  /*02f0*/  ISETP.NE.U32.AND P0, PT, R12, 0x1, PT ;  /* 0x000000010c00780c */ /* 0x000fc80003f05070 */
[----:B------:R-:W-:-:S03]  /*0300*/  ISETP.LT.AND P0, PT, R14, 0x2, P0 ;  /* 0x000000020e00780c */ /* 0x000fc60000701270 */
[----:B------:R-:W1:Y:S01]  /*0310*/  LDC.64 R12, c[0x0][0x210] ;  /* 0x00008400ff0c7b82 */ /* 0x000e620000000a00 */
[----:B------:R-:W3:Y:S04]  /*0320*/  @!P2 LDS R10, [R8+UR4] ;  /* 0x00000004080aa984 */ /* 0x000ee80008000800 */
[----:B---3--:R-:W3:Y:S02]  /*0330*/  SHFL.BFLY PT, R3, R10, 0x1, 0x1f ;  /* 0x0c201f000a037f89 */ /* 0x008ee400000e0000 */
[----:B---3--:R-:W-:-:S05]  /*0340*/  FADD R15, R10, R3 ;  /* 0x000000030a0f7221 */ /* 0x008fca0000000000 */
[----:B------:R1:W-:Y:S01]  /*0350*/  @P0 STS [R8+UR4], R15 ;  /* 0x0000000f08000988 */ /* 0x0003e20008000804 */
[----:B------:R-:W-:Y:S01]  /*0360*/  BAR.SYNC.DEFER_BLOCKING 0x0 ;  /* 0x0000000000007b1d */ /* 0x000fe20000010000 */
[----:B------:R-:W-:-:S04]  /*0370*/  LOP3.LUT P0, RZ, R14, 0x3f, RZ, 0xc0, !PT ;  /* 0x0000003f0eff7812 */ /* 0x000fc8000780c0ff */
[C---:B------:R-:W-:Y:S01]  /*0380*/  ISETP.LT.AND P0, PT, R9.reuse, 0x100, !P0 ;  /* 0x000001000900780c */ /* 0x040fe20004701270 */
[----:B-1----:R-:W-:Y:S01]  /*0390*/  IMAD.WIDE R8, R9, 0x4, R12 ;  /* 0x0000000409087825 */ /* 0x002fe200078e020c */
[----:B------:R-:W1:Y:S02]  /*03a0*/  LDS R16, [UR4] ;  /* 0x00000004ff107984 */ /* 0x000e640008000800 */
[----:B-1----:R-:W1:Y:S01]  /*03b0*/  MUFU.SQRT R17, R16 ;  /* 0x0000001000117308 */ /* 0x002e620000002000 */
[----:B------:R-:W-:Y:S01]  /*03c0*/  BAR.SYNC.DEFER_BLOCKING 0x0 ;  /* 0x0000000000007b1d */ /* 0x000fe20000010000 */
[C---:B-1----:R-:W-:Y:S01]  /*03d0*/  FSETP.GEU.AND P3, PT, R17.reuse, 1.175494350822287508e-38, PT ;  /* 0x008000001100780b */ /* 0x042fe20003f6e000 */
[C---:B------:R-:W-:Y:S01]  /*03e0*/  FMUL R2, R17.reuse, 0.25 ;  /* 0x3e80000011027820 */ /* 0x040fe20000400000 */
[----:B------:R-:W-:-:S04]  /*03f0*/  FSETP.GT.AND P2, PT, R17, 8.50705917302346158658e+37, PT ;  /* 0x7e8000001100780b */ /* 0x000fc80003f44000 */
[----:B------:R-:W-:Y:S02]  /*0400*/  FSEL R10, R2, R17, P2 ;  /* 0x00000011020a7208 */ /* 0x000fe40001000000 */
[----:B------:R-:W1:Y:S01]  /*0410*/  LDC.64 R2, c[0x0][0x228] ;  /* 0x00008a00ff027b82 */ /* 0x000e620000000a00 */
[----:B------:R3:W-:Y:S04]  /*0420*/  @P0 STG.E desc[UR6][R8.64], R17 ;  /* 0x0000001108000986 */ /* 0x0007e8000c101906 */
[----:B------:R-:W-:Y:S02]  /*0430*/  @!P3 FMUL R10, R10, 16777216 ;  /* 0x4b8000000a0ab820 */ /* 0x000fe40000400000 */
[----:B--2---:R-:W-:-:S04]  /*0440*/  @P2 FMUL R11, R11, 0.25 ;  /* 0x3e8000000b0b2820 */ /* 0x004fc80000400000 */
[----:B------:R-:W2:Y:S01]  /*0450*/  MUFU.RCP R10, R10 ;  /* 0x0000000a000a7308 */ /* 0x000ea20000001000 */
[----:B------:R-:W-:Y:S01]  /*0460*/  @!P3 FMUL R11, R11, 16777216 ;  /* 0x4b8000000b0bb820 */ /* 0x000fe20000400000 */
[----:B-1----:R-:W-:-:S04]  /*0470*/  IMAD.WIDE R2, R0, 0x4, R2 ;  /* 0x0000000400027825 */ /* 0x002fc800078e0202 */
[----:B--2---:R-:W-:-:S04]  /*0480*/  FMUL R11, R10, R11 ;  /* 0x0000000b0a0b7220 */ /* 0x004fc80000400000 */
[-C--:B------:R-:W-:Y:S01]  /*0490*/  FMUL R4, R4, R11.reuse ;  /* 0x0000000b04047220 */ /* 0x080fe20000400000 */
[-C--:B------:R-:W-:Y:S01]  /*04a0*/  FMUL R5, R5, R11.reuse ;  /* 0x0000000b05057220 */ /* 0x080fe20000400000 */
[-C--:B------:R-:W-:Y:S01]  /*04b0*/  FMUL R6, R6, R11.reuse ;  /* 0x0000000b06067220 */ /* 0x080fe20000400000 */
[----:B------:R-:W-:Y:S01]  /*04c0*/  FMUL R7, R7, R11 ;  /* 0x0000000b07077220 */ /* 0x000fe20000400000 */
[----:B---3--:R-:W-:Y:S06]  /*04d0*/  @!P1 EXIT ;  /* 0x000000000000994d */ /* 0x008fec0003800000 */
[----:B------:R-:W-:Y:S01]  /*04e0*/  STG.E.128 desc[UR6][R2.64], R4 ;  /* 0x0000000402007986 */ /* 0x000fe2000c101d06 */
[----:B------:R-:W-:Y:S05]  /*04f0*/  EXIT ;  /* 0x000000000000794d */ /* 0x000fea0003800000 */
.L_x_0:
[----:B------:R-:W-:-:S00]  /*0500*/  BRA `(.L_x_0) ;  /* 0xfffffffc00fc7947 */ /* 0x000fc0000383ffff */
[----:B------:R-:W-:-:S00]  /*0510*/  NOP ;  /* 0x0000000000007918 */ /* 0x000fc00000000000 */
        /* <DEDUP_REMOVED lines=14> */
.L_x_1:


//--------------------- .nv.global.init           --------------------------
	.section	.nv.global.init,"aw",@progbits
.nv.global.init:
	.type		_$_str,@object
	.size		_$_str,(_$_str_$_2 - _$_str)
_$_str:
        /*0000*/ 	.byte	0x5f, 0x5f, 0x43, 0x55, 0x44, 0x41, 0x5f, 0x46, 0x54, 0x5a, 0x00
	.type		_$_str_$_2,@object
	.size		_$_str_$_2,(.L_1 - _$_str_$_2)
_$_str_$_2:
        /*000b*/ 	.byte	0x5f, 0x5f, 0x43, 0x55, 0x44, 0x41, 0x5f, 0x50, 0x52, 0x45, 0x43, 0x5f, 0x53, 0x51, 0x52, 0x54
        /*001b*/ 	.byte	0x00
.L_1:


//--------------------- .nv.shared.triton_per_fused__weight_norm_interface_4 --------------------------
	.section	.nv.shared.triton_per_fused__weight_norm_interface_4,"aw",@nobits
	.sectionflags	@""
	.align	16
	.zero		1024


//--------------------- .nv.constant0.triton_per_fused__weight_norm_interface_4 --------------------------
	.section	.nv.constant0.triton_per_fused__weight_norm_interface_4,"a",@progbits
	.sectionflags	@""
	.align	4
.nv.constant0.triton_per_fused__weight_norm_interface_4:
	.zero		568
